//
// Generated by NVIDIA NVVM Compiler
//
// Compiler Build ID: CL-36424714
// Cuda compilation tools, release 13.0, V13.0.88
// Based on NVVM 20.0.0
//

.version 9.0
.target sm_100
.address_size 64

	// .globl	_Z11exploreWavePiP4NodeS_S_S_S_
.extern .func  (.param .b32 func_retval0) vprintf
(
	.param .b64 vprintf_param_0,
	.param .b64 vprintf_param_1
)
;
.global .align 1 .b8 $str[8] = {37, 105, 32, 104, 101, 121, 10};
.global .align 1 .b8 $str$1[10] = {37, 105, 32, 99, 104, 105, 108, 100, 10};
.global .align 1 .b8 $str$2[16] = {37, 105, 32, 99, 104, 105, 108, 100, 58, 32, 37, 105, 10, 10, 10};

.visible .entry _Z11exploreWavePiP4NodeS_S_S_S_(
	.param .u64 .ptr .align 1 _Z11exploreWavePiP4NodeS_S_S_S__param_0,
	.param .u64 .ptr .align 1 _Z11exploreWavePiP4NodeS_S_S_S__param_1,
	.param .u64 .ptr .align 1 _Z11exploreWavePiP4NodeS_S_S_S__param_2,
	.param .u64 .ptr .align 1 _Z11exploreWavePiP4NodeS_S_S_S__param_3,
	.param .u64 .ptr .align 1 _Z11exploreWavePiP4NodeS_S_S_S__param_4,
	.param .u64 .ptr .align 1 _Z11exploreWavePiP4NodeS_S_S_S__param_5
)
{
	.local .align 8 .b8 	__local_depot0[8];
	.reg .b64 	%SP;
	.reg .b64 	%SPL;
	.reg .pred 	%p<13>;
	.reg .b32 	%r<76>;
	.reg .b64 	%rd<81>;

	mov.u64 	%SPL, __local_depot0;
	cvta.local.u64 	%SP, %SPL;
	ld.param.u64 	%rd10, [_Z11exploreWavePiP4NodeS_S_S_S__param_0];
	ld.param.u64 	%rd9, [_Z11exploreWavePiP4NodeS_S_S_S__param_1];
	ld.param.u64 	%rd11, [_Z11exploreWavePiP4NodeS_S_S_S__param_2];
	ld.param.u64 	%rd12, [_Z11exploreWavePiP4NodeS_S_S_S__param_3];
	ld.param.u64 	%rd13, [_Z11exploreWavePiP4NodeS_S_S_S__param_4];
	ld.param.u64 	%rd14, [_Z11exploreWavePiP4NodeS_S_S_S__param_5];
	cvta.to.global.u64 	%rd1, %rd12;
	cvta.to.global.u64 	%rd2, %rd14;
	cvta.to.global.u64 	%rd3, %rd11;
	cvta.to.global.u64 	%rd4, %rd10;
	cvta.to.global.u64 	%rd15, %rd13;
	add.u64 	%rd16, %SP, 0;
	add.u64 	%rd5, %SPL, 0;
	mov.u32 	%r26, %ctaid.x;
	shl.b32 	%r27, %r26, 9;
	mov.u32 	%r28, %tid.x;
	add.s32 	%r1, %r27, %r28;
	ld.global.u32 	%r29, [%rd15];
	setp.ge.s32 	%p1, %r1, %r29;
	@%p1 bra 	$L__BB0_19;
	mul.wide.s32 	%rd17, %r1, 4;
	add.s64 	%rd18, %rd4, %rd17;
	ld.global.u32 	%r30, [%rd18];
	setp.ne.s32 	%p2, %r30, 1;
	@%p2 bra 	$L__BB0_19;
	st.local.u32 	[%rd5], %r1;
	mov.u64 	%rd19, $str;
	cvta.global.u64 	%rd20, %rd19;
	{ // callseq 0, 0
	.param .b64 param0;
	st.param.b64 	[param0], %rd20;
	.param .b64 param1;
	st.param.b64 	[param1], %rd16;
	.param .b32 retval0;
	call.uni (retval0), 
	vprintf, 
	(
	param0, 
	param1
	);
	ld.param.b32 	%r31, [retval0];
	} // callseq 0
	ld.global.u32 	%r33, [%rd3];
	st.local.u32 	[%rd5], %r33;
	mov.u64 	%rd22, $str$1;
	cvta.global.u64 	%rd23, %rd22;
	{ // callseq 1, 0
	.param .b64 param0;
	st.param.b64 	[param0], %rd23;
	.param .b64 param1;
	st.param.b64 	[param1], %rd16;
	.param .b32 retval0;
	call.uni (retval0), 
	vprintf, 
	(
	param0, 
	param1
	);
	ld.param.b32 	%r34, [retval0];
	} // callseq 1
	cvta.to.global.u64 	%rd24, %rd9;
	mul.wide.s32 	%rd25, %r1, 24;
	add.s64 	%rd26, %rd24, %rd25;
	ld.global.u32 	%r2, [%rd26+16];
	setp.lt.s32 	%p3, %r2, 1;
	@%p3 bra 	$L__BB0_19;
	add.s64 	%rd6, %rd1, %rd17;
	and.b32  	%r3, %r2, 3;
	setp.lt.u32 	%p4, %r2, 4;
	mov.b32 	%r75, 0;
	@%p4 bra 	$L__BB0_14;
	and.b32  	%r75, %r2, 2147483644;
	neg.s32 	%r69, %r75;
	mov.b64 	%rd80, 0;
	mov.u64 	%rd33, $str$2;
$L__BB0_5:
	cvt.u32.u64 	%r37, %rd80;
	ld.global.u32 	%r71, [%rd2];
	mad.lo.s32 	%r38, %r71, %r1, %r37;
	mul.wide.s32 	%rd29, %r38, 4;
	add.s64 	%rd30, %rd3, %rd29;
	ld.global.u32 	%r8, [%rd30];
	mul.wide.s32 	%rd31, %r8, 4;
	add.s64 	%rd32, %rd4, %rd31;
	ld.global.u32 	%r39, [%rd32];
	setp.ne.s32 	%p5, %r39, 0;
	@%p5 bra 	$L__BB0_7;
	st.local.v2.u32 	[%rd5], {%r1, %r8};
	cvta.global.u64 	%rd34, %rd33;
	{ // callseq 2, 0
	.param .b64 param0;
	st.param.b64 	[param0], %rd34;
	.param .b64 param1;
	st.param.b64 	[param1], %rd16;
	.param .b32 retval0;
	call.uni (retval0), 
	vprintf, 
	(
	param0, 
	param1
	);
	ld.param.b32 	%r40, [retval0];
	} // callseq 2
	ld.global.u32 	%r42, [%rd6];
	add.s32 	%r43, %r42, 1;
	add.s64 	%rd37, %rd1, %rd31;
	st.global.u32 	[%rd37], %r43;
	ld.global.u32 	%r71, [%rd2];
$L__BB0_7:
	mul.lo.s32 	%r44, %r71, %r1;
	cvt.s64.s32 	%rd38, %r44;
	add.s64 	%rd39, %rd80, %rd38;
	shl.b64 	%rd40, %rd39, 2;
	add.s64 	%rd41, %rd3, %rd40;
	ld.global.u32 	%r11, [%rd41+4];
	mul.wide.s32 	%rd42, %r11, 4;
	add.s64 	%rd43, %rd4, %rd42;
	ld.global.u32 	%r45, [%rd43];
	setp.ne.s32 	%p6, %r45, 0;
	@%p6 bra 	$L__BB0_9;
	st.local.v2.u32 	[%rd5], {%r1, %r11};
	cvta.global.u64 	%rd45, %rd33;
	{ // callseq 3, 0
	.param .b64 param0;
	st.param.b64 	[param0], %rd45;
	.param .b64 param1;
	st.param.b64 	[param1], %rd16;
	.param .b32 retval0;
	call.uni (retval0), 
	vprintf, 
	(
	param0, 
	param1
	);
	ld.param.b32 	%r46, [retval0];
	} // callseq 3
	ld.global.u32 	%r48, [%rd6];
	add.s32 	%r49, %r48, 1;
	add.s64 	%rd48, %rd1, %rd42;
	st.global.u32 	[%rd48], %r49;
	ld.global.u32 	%r71, [%rd2];
$L__BB0_9:
	mul.lo.s32 	%r50, %r71, %r1;
	cvt.s64.s32 	%rd49, %r50;
	add.s64 	%rd50, %rd80, %rd49;
	shl.b64 	%rd51, %rd50, 2;
	add.s64 	%rd52, %rd3, %rd51;
	ld.global.u32 	%r14, [%rd52+8];
	mul.wide.s32 	%rd53, %r14, 4;
	add.s64 	%rd54, %rd4, %rd53;
	ld.global.u32 	%r51, [%rd54];
	setp.ne.s32 	%p7, %r51, 0;
	@%p7 bra 	$L__BB0_11;
	st.local.v2.u32 	[%rd5], {%r1, %r14};
	cvta.global.u64 	%rd56, %rd33;
	{ // callseq 4, 0
	.param .b64 param0;
	st.param.b64 	[param0], %rd56;
	.param .b64 param1;
	st.param.b64 	[param1], %rd16;
	.param .b32 retval0;
	call.uni (retval0), 
	vprintf, 
	(
	param0, 
	param1
	);
	ld.param.b32 	%r52, [retval0];
	} // callseq 4
	ld.global.u32 	%r54, [%rd6];
	add.s32 	%r55, %r54, 1;
	add.s64 	%rd59, %rd1, %rd53;
	st.global.u32 	[%rd59], %r55;
	ld.global.u32 	%r71, [%rd2];
$L__BB0_11:
	mul.lo.s32 	%r56, %r71, %r1;
	cvt.s64.s32 	%rd60, %r56;
	add.s64 	%rd61, %rd80, %rd60;
	shl.b64 	%rd62, %rd61, 2;
	add.s64 	%rd63, %rd3, %rd62;
	ld.global.u32 	%r17, [%rd63+12];
	mul.wide.s32 	%rd64, %r17, 4;
	add.s64 	%rd65, %rd4, %rd64;
	ld.global.u32 	%r57, [%rd65];
	setp.ne.s32 	%p8, %r57, 0;
	@%p8 bra 	$L__BB0_13;
	st.local.v2.u32 	[%rd5], {%r1, %r17};
	cvta.global.u64 	%rd67, %rd33;
	{ // callseq 5, 0
	.param .b64 param0;
	st.param.b64 	[param0], %rd67;
	.param .b64 param1;
	st.param.b64 	[param1], %rd16;
	.param .b32 retval0;
	call.uni (retval0), 
	vprintf, 
	(
	param0, 
	param1
	);
	ld.param.b32 	%r58, [retval0];
	} // callseq 5
	ld.global.u32 	%r60, [%rd6];
	add.s32 	%r61, %r60, 1;
	add.s64 	%rd70, %rd1, %rd64;
	st.global.u32 	[%rd70], %r61;
$L__BB0_13:
	add.s64 	%rd80, %rd80, 4;
	add.s32 	%r69, %r69, 4;
	setp.ne.s32 	%p9, %r69, 0;
	@%p9 bra 	$L__BB0_5;
$L__BB0_14:
	setp.eq.s32 	%p10, %r3, 0;
	@%p10 bra 	$L__BB0_19;
	neg.s32 	%r74, %r3;
	mov.u64 	%rd75, $str$2;
$L__BB0_16:
	.pragma "nounroll";
	ld.global.u32 	%r62, [%rd2];
	mad.lo.s32 	%r63, %r62, %r1, %r75;
	mul.wide.s32 	%rd71, %r63, 4;
	add.s64 	%rd72, %rd3, %rd71;
	ld.global.u32 	%r23, [%rd72];
	mul.wide.s32 	%rd73, %r23, 4;
	add.s64 	%rd74, %rd4, %rd73;
	ld.global.u32 	%r64, [%rd74];
	setp.ne.s32 	%p11, %r64, 0;
	@%p11 bra 	$L__BB0_18;
	st.local.v2.u32 	[%rd5], {%r1, %r23};
	cvta.global.u64 	%rd76, %rd75;
	{ // callseq 6, 0
	.param .b64 param0;
	st.param.b64 	[param0], %rd76;
	.param .b64 param1;
	st.param.b64 	[param1], %rd16;
	.param .b32 retval0;
	call.uni (retval0), 
	vprintf, 
	(
	param0, 
	param1
	);
	ld.param.b32 	%r65, [retval0];
	} // callseq 6
	ld.global.u32 	%r67, [%rd6];
	add.s32 	%r68, %r67, 1;
	add.s64 	%rd79, %rd1, %rd73;
	st.global.u32 	[%rd79], %r68;
$L__BB0_18:
	add.s32 	%r75, %r75, 1;
	add.s32 	%r74, %r74, 1;
	setp.ne.s32 	%p12, %r74, 0;
	@%p12 bra 	$L__BB0_16;
$L__BB0_19:
	ret;

}


// ===== COMPILED SASS (sm_100) =====

	.target	sm_100

	.elftype	@"ET_EXEC"


//--------------------- .note.nv.tkinfo           --------------------------
	.section	.note.nv.tkinfo,"",@"SHT_NOTE"
	.sectionflags	@"SHF_NOTE_NV_TKINFO"
	.tkinfo
        /*0018*/ 	.word	0x00000002
        /*0030*/ 	.string	""
        /*0030*/ 	.string	"ptxas"
        /*0030*/ 	.string	"Cuda compilation tools, release 13.0, V13.0.88"
        /*0030*/ 	.string	"Build cuda_13.0.r13.0/compiler.36424714_0"
        /*0030*/ 	.string	"-arch sm_100 -m 64 "



//--------------------- .note.nv.cuinfo           --------------------------
	.section	.note.nv.cuinfo,"",@"SHT_NOTE"
	.sectionflags	@"SHF_NOTE_NV_CUINFO"
        /*0018*/ 	.short	0x0002
        /*001a*/ 	.short	0x0064
        /*001c*/ 	.short	0x0082
	.zero		2


//--------------------- .nv.info                  --------------------------
	.section	.nv.info,"",@"SHT_CUDA_INFO"
	.align	4


	//----- nvinfo : EIATTR_REGCOUNT
	.align		4
        /*0000*/ 	.byte	0x04, 0x2f
        /*0002*/ 	.short	(.L_4 - .L_3)
	.align		4
.L_3:
        /*0004*/ 	.word	index@(_Z11exploreWavePiP4NodeS_S_S_S_)
        /*0008*/ 	.word	0x00000020


	//----- nvinfo : EIATTR_FRAME_SIZE
	.align		4
.L_4:
        /*000c*/ 	.byte	0x04, 0x11
        /*000e*/ 	.short	(.L_6 - .L_5)
	.align		4
.L_5:
        /*0010*/ 	.word	index@(_Z11exploreWavePiP4NodeS_S_S_S_)
        /*0014*/ 	.word	0x00000008


	//----- nvinfo : EIATTR_MIN_STACK_SIZE
	.align		4
.L_6:
        /*0018*/ 	.byte	0x04, 0x12
        /*001a*/ 	.short	(.L_8 - .L_7)
	.align		4
.L_7:
        /*001c*/ 	.word	index@(_Z11exploreWavePiP4NodeS_S_S_S_)
        /*0020*/ 	.word	0x00000008
.L_8:


//--------------------- .nv.compat                --------------------------
	.section	.nv.compat,"",@"SHT_CUDA_COMPAT_INFO"
	.align	4
        /*0000*/ 	.byte	0x02, 0x09, 0x00, 0x00, 0x02, 0x02, 0x01, 0x00, 0x02, 0x05, 0x05, 0x00, 0x03, 0x07, 0x01, 0x01
        /*0010*/ 	.byte	0x02, 0x03, 0x00, 0x00, 0x02, 0x06, 0x01, 0x00, 0x04, 0x0b, 0x08, 0x00, 0x09, 0x00, 0x00, 0x00
        /*0020*/ 	.byte	0x00, 0x00, 0x00, 0x00


//--------------------- .nv.info._Z11exploreWavePiP4NodeS_S_S_S_ --------------------------
	.section	.nv.info._Z11exploreWavePiP4NodeS_S_S_S_,"",@"SHT_CUDA_INFO"
	.sectionflags	@""
	.align	4


	//----- nvinfo : EIATTR_CUDA_API_VERSION
	.align		4
        /*0000*/ 	.byte	0x04, 0x37
        /*0002*/ 	.short	(.L_10 - .L_9)
.L_9:
        /*0004*/ 	.word	0x00000082


	//----- nvinfo : EIATTR_KPARAM_INFO
	.align		4
.L_10:
        /*0008*/ 	.byte	0x04, 0x17
        /*000a*/ 	.short	(.L_12 - .L_11)
.L_11:
        /*000c*/ 	.word	0x00000000
        /*0010*/ 	.short	0x0005
        /*0012*/ 	.short	0x0028
        /*0014*/ 	.byte	0x00, 0xf5, 0x21, 0x00


	//----- nvinfo : EIATTR_KPARAM_INFO
	.align		4
.L_12:
        /*0018*/ 	.byte	0x04, 0x17
        /*001a*/ 	.short	(.L_14 - .L_13)
.L_13:
        /*001c*/ 	.word	0x00000000
        /*0020*/ 	.short	0x0004
        /*0022*/ 	.short	0x0020
        /*0024*/ 	.byte	0x00, 0xf5, 0x21, 0x00


	//----- nvinfo : EIATTR_KPARAM_INFO
	.align		4
.L_14:
        /*0028*/ 	.byte	0x04, 0x17
        /*002a*/ 	.short	(.L_16 - .L_15)
.L_15:
        /*002c*/ 	.word	0x00000000
        /*0030*/ 	.short	0x0003
        /*0032*/ 	.short	0x0018
        /*0034*/ 	.byte	0x00, 0xf5, 0x21, 0x00


	//----- nvinfo : EIATTR_KPARAM_INFO
	.align		4
.L_16:
        /*0038*/ 	.byte	0x04, 0x17
        /*003a*/ 	.short	(.L_18 - .L_17)
.L_17:
        /*003c*/ 	.word	0x00000000
        /*0040*/ 	.short	0x0002
        /*0042*/ 	.short	0x0010
        /*0044*/ 	.byte	0x00, 0xf5, 0x21, 0x00


	//----- nvinfo : EIATTR_KPARAM_INFO
	.align		4
.L_18:
        /*0048*/ 	.byte	0x04, 0x17
        /*004a*/ 	.short	(.L_20 - .L_19)
.L_19:
        /*004c*/ 	.word	0x00000000
        /*0050*/ 	.short	0x0001
        /*0052*/ 	.short	0x0008
        /*0054*/ 	.byte	0x00, 0xf5, 0x21, 0x00


	//----- nvinfo : EIATTR_KPARAM_INFO
	.align		4
.L_20:
        /*0058*/ 	.byte	0x04, 0x17
        /*005a*/ 	.short	(.L_22 - .L_21)
.L_21:
        /*005c*/ 	.word	0x00000000
        /*0060*/ 	.short	0x0000
        /*0062*/ 	.short	0x0000
        /*0064*/ 	.byte	0x00, 0xf5, 0x21, 0x00


	//----- nvinfo : EIATTR_SPARSE_MMA_MASK
	.align		4
.L_22:
        /*0068*/ 	.byte	0x03, 0x50
        /*006a*/ 	.short	0x0000


	//----- nvinfo : EIATTR_MAXREG_COUNT
	.align		4
        /*006c*/ 	.byte	0x03, 0x1b
        /*006e*/ 	.short	0x00ff


	//----- nvinfo : EIATTR_EXTERNS
	.align		4
        /*0070*/ 	.byte	0x04, 0x0f
        /*0072*/ 	.short	(.L_24 - .L_23)


	//   ....[0]....
	.align		4
.L_23:
        /*0074*/ 	.word	index@(vprintf)


	//----- nvinfo : EIATTR_MERCURY_ISA_VERSION
	.align		4
.L_24:
        /*0078*/ 	.byte	0x03, 0x5f
        /*007a*/ 	.short	0x0101


	//----- nvinfo : EIATTR_VRC_CTA_INIT_COUNT
	.align		4
        /*007c*/ 	.byte	0x02, 0x4a
	.zero		1
	.zero		1


	//----- nvinfo : EIATTR_SYSCALL_OFFSETS
	.align		4
        /*0080*/ 	.byte	0x04, 0x46
        /*0082*/ 	.short	(.L_26 - .L_25)


	//   ....[0]....
.L_25:
        /*0084*/ 	.word	0x000001c0


	//   ....[1]....
        /*0088*/ 	.word	0x00000270


	//   ....[2]....
        /*008c*/ 	.word	0x00000500


	//   ....[3]....
        /*0090*/ 	.word	0x000006f0


	//   ....[4]....
        /*0094*/ 	.word	0x000008e0


	//   ....[5]....
        /*0098*/ 	.word	0x00000ad0


	//   ....[6]....
        /*009c*/ 	.word	0x00000d40


	//----- nvinfo : EIATTR_EXIT_INSTR_OFFSETS
	.align		4
.L_26:
        /*00a0*/ 	.byte	0x04, 0x1c
        /*00a2*/ 	.short	(.L_28 - .L_27)


	//   ....[0]....
.L_27:
        /*00a4*/ 	.word	0x000000d0


	//   ....[1]....
        /*00a8*/ 	.word	0x00000120


	//   ....[2]....
        /*00ac*/ 	.word	0x000002c0


	//   ....[3]....
        /*00b0*/ 	.word	0x00000ba0


	//   ....[4]....
        /*00b4*/ 	.word	0x00000de0


	//----- nvinfo : EIATTR_CRS_STACK_SIZE
	.align		4
.L_28:
        /*00b8*/ 	.byte	0x04, 0x1e
        /*00ba*/ 	.short	(.L_30 - .L_29)
.L_29:
        /*00bc*/ 	.word	0x00000000


	//----- nvinfo : EIATTR_CBANK_PARAM_SIZE
	.align		4
.L_30:
        /*00c0*/ 	.byte	0x03, 0x19
        /*00c2*/ 	.short	0x0030


	//----- nvinfo : EIATTR_PARAM_CBANK
	.align		4
        /*00c4*/ 	.byte	0x04, 0x0a
        /*00c6*/ 	.short	(.L_32 - .L_31)
	.align		4
.L_31:
        /*00c8*/ 	.word	index@(.nv.constant0._Z11exploreWavePiP4NodeS_S_S_S_)
        /*00cc*/ 	.short	0x0380
        /*00ce*/ 	.short	0x0030


	//----- nvinfo : EIATTR_SW_WAR
	.align		4
.L_32:
        /*00d0*/ 	.byte	0x04, 0x36
        /*00d2*/ 	.short	(.L_34 - .L_33)
.L_33:
        /*00d4*/ 	.word	0x00000008
.L_34:


//--------------------- .nv.callgraph             --------------------------
	.section	.nv.callgraph,"",@"SHT_CUDA_CALLGRAPH"
	.align	4
	.sectionentsize	8
	.align		4
        /*0000*/ 	.word	0x00000000
	.align		4
        /*0004*/ 	.word	0xffffffff
	.align		4
        /*0008*/ 	.word	index@(_Z11exploreWavePiP4NodeS_S_S_S_)
	.align		4
        /*000c*/ 	.word	index@(vprintf)
	.align		4
        /*0010*/ 	.word	0x00000000
	.align		4
        /*0014*/ 	.word	0xfffffffe
	.align		4
        /*0018*/ 	.word	0x00000000
	.align		4
        /*001c*/ 	.word	0xfffffffd
	.align		4
        /*0020*/ 	.word	0x00000000
	.align		4
        /*0024*/ 	.word	0xfffffffc


//--------------------- .nv.constant4             --------------------------
	.section	.nv.constant4,"a",@progbits
	.align	8
	.align		8
.nv.constant4:
        /*0000*/ 	.dword	vprintf
	.align		8
        /*0008*/ 	.dword	$str
	.align		8
        /*0010*/ 	.dword	$str$1
	.align		8
        /*0018*/ 	.dword	$str$2


//--------------------- .text._Z11exploreWavePiP4NodeS_S_S_S_ --------------------------
	.section	.text._Z11exploreWavePiP4NodeS_S_S_S_,"ax",@progbits
	.align	128
        .global         _Z11exploreWavePiP4NodeS_S_S_S_
        .type           _Z11exploreWavePiP4NodeS_S_S_S_,@function
        .size           _Z11exploreWavePiP4NodeS_S_S_S_,(.L_x_22 - _Z11exploreWavePiP4NodeS_S_S_S_)
        .other          _Z11exploreWavePiP4NodeS_S_S_S_,@"STO_CUDA_ENTRY STV_DEFAULT"
_Z11exploreWavePiP4NodeS_S_S_S_:
.text._Z11exploreWavePiP4NodeS_S_S_S_:
[----:B------:R-:W0:Y:S08]  /*0000*/  LDC R1, c[0x0][0x37c] ;  /* 0x0000df00ff017b82 */ /* 0x000e300000000800 */
[----:B------:R-:W1:Y:S01]  /*0010*/  LDC.64 R4, c[0x0][0x3a0] ;  /* 0x0000e800ff047b82 */ /* 0x000e620000000a00 */
[----:B------:R-:W1:Y:S01]  /*0020*/  LDCU.64 UR36, c[0x0][0x358] ;  /* 0x00006b00ff2477ac */ /* 0x000e620008000a00 */
[----:B0-----:R-:W-:Y:S01]  /*0030*/  VIADD R1, R1, 0xfffffff8 ;  /* 0xfffffff801017836 */ /* 0x001fe20000000000 */
[----:B-1----:R-:W2:Y:S01]  /*0040*/  LDG.E R5, desc[UR36][R4.64] ;  /* 0x0000002404057981 */ /* 0x002ea2000c1e1900 */
[----:B------:R-:W0:Y:S01]  /*0050*/  LDCU UR4, c[0x0][0x2f8] ;  /* 0x00005f00ff0477ac */ /* 0x000e220008000800 */
[----:B------:R-:W1:Y:S01]  /*0060*/  S2R R18, SR_CTAID.X ;  /* 0x0000000000127919 */ /* 0x000e620000002500 */
[----:B------:R-:W3:Y:S01]  /*0070*/  LDCU UR5, c[0x0][0x2fc] ;  /* 0x00005f80ff0577ac */ /* 0x000ee20008000800 */
[----:B------:R-:W1:Y:S01]  /*0080*/  S2R R3, SR_TID.X ;  /* 0x0000000000037919 */ /* 0x000e620000002100 */
[----:B0-----:R-:W-:-:S05]  /*0090*/  IADD3 R2, P1, PT, R1, UR4, RZ ;  /* 0x0000000401027c10 */ /* 0x001fca000ff3e0ff */
[----:B---3--:R-:W-:Y:S02]  /*00a0*/  IMAD.X R16, RZ, RZ, UR5, P1 ;  /* 0x00000005ff107e24 */ /* 0x008fe400088e06ff */
[----:B-1----:R-:W-:-:S05]  /*00b0*/  IMAD R18, R18, 0x200, R3 ;  /* 0x0000020012127824 */ /* 0x002fca00078e0203 */
[----:B--2---:R-:W-:-:S13]  /*00c0*/  ISETP.GE.AND P0, PT, R18, R5, PT ;  /* 0x000000051200720c */ /* 0x004fda0003f06270 */
[----:B------:R-:W-:Y:S05]  /*00d0*/  @P0 EXIT ;  /* 0x000000000000094d */ /* 0x000fea0003800000 */
[----:B------:R-:W0:Y:S02]  /*00e0*/  LDC.64 R4, c[0x0][0x380] ;  /* 0x0000e000ff047b82 */ /* 0x000e240000000a00 */
[----:B0-----:R-:W-:-:S06]  /*00f0*/  IMAD.WIDE R4, R18, 0x4, R4 ;  /* 0x0000000412047825 */ /* 0x001fcc00078e0204 */
[----:B------:R-:W2:Y:S02]  /*0100*/  LDG.E R4, desc[UR36][R4.64] ;  /* 0x0000002404047981 */ /* 0x000ea4000c1e1900 */
[----:B--2---:R-:W-:-:S13]  /*0110*/  ISETP.NE.AND P0, PT, R4, 0x1, PT ;  /* 0x000000010400780c */ /* 0x004fda0003f05270 */
[----:B------:R-:W-:Y:S05]  /*0120*/  @P0 EXIT ;  /* 0x000000000000094d */ /* 0x000fea0003800000 */
[----:B------:R-:W-:Y:S01]  /*0130*/  MOV R17, 0x0 ;  /* 0x0000000000117802 */ /* 0x000fe20000000f00 */
[----:B------:R0:W-:Y:S01]  /*0140*/  STL [R1], R18 ;  /* 0x0000001201007387 */ /* 0x0001e20000100800 */
[----:B------:R-:W1:Y:S01]  /*0150*/  LDCU.64 UR4, c[0x4][0x8] ;  /* 0x01000100ff0477ac */ /* 0x000e620008000a00 */
[----:B------:R-:W-:Y:S01]  /*0160*/  IMAD.MOV.U32 R6, RZ, RZ, R2 ;  /* 0x000000ffff067224 */ /* 0x000fe200078e0002 */
[----:B------:R0:W2:Y:S01]  /*0170*/  LDC.64 R8, c[0x4][R17] ;  /* 0x0100000011087b82 */ /* 0x0000a20000000a00 */
[----:B------:R-:W-:Y:S02]  /*0180*/  IMAD.MOV.U32 R7, RZ, RZ, R16 ;  /* 0x000000ffff077224 */ /* 0x000fe400078e0010 */
[----:B-1----:R-:W-:Y:S01]  /*0190*/  IMAD.U32 R4, RZ, RZ, UR4 ;  /* 0x00000004ff047e24 */ /* 0x002fe2000f8e00ff */
[----:B0-----:R-:W-:-:S07]  /*01a0*/  MOV R5, UR5 ;  /* 0x0000000500057c02 */ /* 0x001fce0008000f00 */
[----:B------:R-:W-:-:S07]  /*01b0*/  LEPC R20, `(.L_x_0) ;  /* 0x000000001014794e */ /* 0x000fce0000000000 */
[----:B--2---:R-:W-:Y:S05]  /*01c0*/  CALL.ABS.NOINC R8 ;  /* 0x0000000008007343 */ /* 0x004fea0003c00000 */
.L_x_0:
[----:B------:R-:W0:Y:S01]  /*01d0*/  LDC.64 R8, c[0x0][0x390] ;  /* 0x0000e400ff087b82 */ /* 0x000e220000000a00 */
[----:B------:R-:W1:Y:S01]  /*01e0*/  LDCU.64 UR4, c[0x4][0x10] ;  /* 0x01000200ff0477ac */ /* 0x000e620008000a00 */
[----:B0-----:R-:W2:Y:S06]  /*01f0*/  LDG.E R8, desc[UR36][R8.64] ;  /* 0x0000002408087981 */ /* 0x001eac000c1e1900 */
[----:B------:R0:W3:Y:S01]  /*0200*/  LDC.64 R10, c[0x4][R17] ;  /* 0x01000000110a7b82 */ /* 0x0000e20000000a00 */
[----:B-1----:R-:W-:Y:S01]  /*0210*/  IMAD.U32 R4, RZ, RZ, UR4 ;  /* 0x00000004ff047e24 */ /* 0x002fe2000f8e00ff */
[----:B------:R-:W-:Y:S01]  /*0220*/  MOV R5, UR5 ;  /* 0x0000000500057c02 */ /* 0x000fe20008000f00 */
[----:B------:R-:W-:-:S02]  /*0230*/  IMAD.MOV.U32 R6, RZ, RZ, R2 ;  /* 0x000000ffff067224 */ /* 0x000fc400078e0002 */
[----:B------:R-:W-:Y:S01]  /*0240*/  IMAD.MOV.U32 R7, RZ, RZ, R16 ;  /* 0x000000ffff077224 */ /* 0x000fe200078e0010 */
[----:B--23--:R0:W-:Y:S06]  /*0250*/  STL [R1], R8 ;  /* 0x0000000801007387 */ /* 0x00c1ec0000100800 */
[----:B------:R-:W-:-:S07]  /*0260*/  LEPC R20, `(.L_x_1) ;  /* 0x000000001014794e */ /* 0x000fce0000000000 */
[----:B0-----:R-:W-:Y:S05]  /*0270*/  CALL.ABS.NOINC R10 ;  /* 0x000000000a007343 */ /* 0x001fea0003c00000 */
.L_x_1:
[----:B------:R-:W0:Y:S02]  /*0280*/  LDC.64 R4, c[0x0][0x388] ;  /* 0x0000e200ff047b82 */ /* 0x000e240000000a00 */
[----:B0-----:R-:W-:-:S06]  /*0290*/  IMAD.WIDE R4, R18, 0x18, R4 ;  /* 0x0000001812047825 */ /* 0x001fcc00078e0204 */
[----:B------:R-:W2:Y:S02]  /*02a0*/  LDG.E R4, desc[UR36][R4.64+0x10] ;  /* 0x0000102404047981 */ /* 0x000ea4000c1e1900 */
[----:B--2---:R-:W-:-:S13]  /*02b0*/  ISETP.GE.AND P0, PT, R4, 0x1, PT ;  /* 0x000000010400780c */ /* 0x004fda0003f06270 */
[----:B------:R-:W-:Y:S05]  /*02c0*/  @!P0 EXIT ;  /* 0x000000000000894d */ /* 0x000fea0003800000 */
[----:B------:R-:W0:Y:S01]  /*02d0*/  LDC.64 R28, c[0x0][0x398] ;  /* 0x0000e600ff1c7b82 */ /* 0x000e220000000a00 */
[C---:B------:R-:W-:Y:S01]  /*02e0*/  ISETP.GE.U32.AND P0, PT, R4.reuse, 0x4, PT ;  /* 0x000000040400780c */ /* 0x040fe20003f06070 */
[----:B------:R-:W-:Y:S01]  /*02f0*/  BSSY.RECONVERGENT B7, `(.L_x_2) ;  /* 0x0000089000077945 */ /* 0x000fe20003800200 */
[----:B------:R-:W-:Y:S01]  /*0300*/  LOP3.LUT R24, R4, 0x3, RZ, 0xc0, !PT ;  /* 0x0000000304187812 */ /* 0x000fe200078ec0ff */
[----:B------:R-:W-:Y:S02]  /*0310*/  IMAD.MOV.U32 R25, RZ, RZ, RZ ;  /* 0x000000ffff197224 */ /* 0x000fe400078e00ff */
[----:B0-----:R-:W-:-:S08]  /*0320*/  IMAD.WIDE R28, R18, 0x4, R28 ;  /* 0x00000004121c7825 */ /* 0x001fd000078e021c */
[----:B------:R-:W-:Y:S05]  /*0330*/  @!P0 BRA `(.L_x_3) ;  /* 0x0000000800108947 */ /* 0x000fea0003800000 */
[----:B------:R-:W-:Y:S01]  /*0340*/  LOP3.LUT R25, R4, 0x7ffffffc, RZ, 0xc0, !PT ;  /* 0x7ffffffc04197812 */ /* 0x000fe200078ec0ff */
[----:B------:R-:W-:Y:S02]  /*0350*/  HFMA2 R23, -RZ, RZ, 0, 0 ;  /* 0x00000000ff177431 */ /* 0x000fe400000001ff */
[----:B------:R-:W-:Y:S02]  /*0360*/  IMAD.MOV.U32 R17, RZ, RZ, RZ ;  /* 0x000000ffff117224 */ /* 0x000fe400078e00ff */
[----:B------:R-:W-:-:S07]  /*0370*/  IMAD.MOV R22, RZ, RZ, -R25 ;  /* 0x000000ffff167224 */ /* 0x000fce00078e0a19 */
.L_x_16:
[----:B0-----:R-:W0:Y:S08]  /*0380*/  LDC.64 R4, c[0x0][0x3a8] ;  /* 0x0000ea00ff047b82 */ /* 0x001e300000000a00 */
[----:B------:R-:W1:Y:S01]  /*0390*/  LDC.64 R6, c[0x0][0x390] ;  /* 0x0000e400ff067b82 */ /* 0x000e620000000a00 */
[----:B0-----:R-:W2:Y:S02]  /*03a0*/  LDG.E R3, desc[UR36][R4.64] ;  /* 0x0000002404037981 */ /* 0x001ea4000c1e1900 */
[----:B--2---:R-:W-:-:S04]  /*03b0*/  IMAD R9, R18, R3, R23 ;  /* 0x0000000312097224 */ /* 0x004fc800078e0217 */
[----:B-1----:R-:W-:Y:S02]  /*03c0*/  IMAD.WIDE R6, R9, 0x4, R6 ;  /* 0x0000000409067825 */ /* 0x002fe400078e0206 */
[----:B------:R-:W0:Y:S03]  /*03d0*/  LDC.64 R8, c[0x0][0x380] ;  /* 0x0000e000ff087b82 */ /* 0x000e260000000a00 */
[----:B------:R-:W0:Y:S02]  /*03e0*/  LDG.E R19, desc[UR36][R6.64] ;  /* 0x0000002406137981 */ /* 0x000e24000c1e1900 */
[----:B0-----:R-:W-:-:S06]  /*03f0*/  IMAD.WIDE R8, R19, 0x4, R8 ;  /* 0x0000000413087825 */ /* 0x001fcc00078e0208 */
[----:B------:R-:W2:Y:S01]  /*0400*/  LDG.E R8, desc[UR36][R8.64] ;  /* 0x0000002408087981 */ /* 0x000ea2000c1e1900 */
[----:B------:R-:W-:Y:S01]  /*0410*/  VIADD R22, R22, 0x4 ;  /* 0x0000000416167836 */ /* 0x000fe20000000000 */
[----:B------:R-:W-:Y:S04]  /*0420*/  BSSY.RECONVERGENT B6, `(.L_x_4) ;  /* 0x0000016000067945 */ /* 0x000fe80003800200 */
[----:B------:R-:W-:-:S04]  /*0430*/  ISETP.NE.AND P1, PT, R22, RZ, PT ;  /* 0x000000ff1600720c */ /* 0x000fc80003f25270 */
[----:B------:R-:W-:Y:S02]  /*0440*/  P2R R26, PR, RZ, 0x2 ;  /* 0x00000002ff1a7803 */ /* 0x000fe40000000000 */
[----:B--2---:R-:W-:-:S13]  /*0450*/  ISETP.NE.AND P0, PT, R8, RZ, PT ;  /* 0x000000ff0800720c */ /* 0x004fda0003f05270 */
[----:B------:R-:W-:Y:S05]  /*0460*/  @P0 BRA `(.L_x_5) ;  /* 0x0000000000440947 */ /* 0x000fea0003800000 */
[----:B------:R-:W-:Y:S01]  /*0470*/  MOV R8, 0x0 ;  /* 0x0000000000087802 */ /* 0x000fe20000000f00 */
[----:B------:R0:W-:Y:S01]  /*0480*/  STL.64 [R1], R18 ;  /* 0x0000001201007387 */ /* 0x0001e20000100a00 */
[----:B------:R-:W1:Y:S01]  /*0490*/  LDCU.64 UR4, c[0x4][0x18] ;  /* 0x01000300ff0477ac */ /* 0x000e620008000a00 */
[----:B------:R-:W-:Y:S02]  /*04a0*/  IMAD.MOV.U32 R6, RZ, RZ, R2 ;  /* 0x000000ffff067224 */ /* 0x000fe400078e0002 */
[----:B------:R-:W-:Y:S01]  /*04b0*/  IMAD.MOV.U32 R7, RZ, RZ, R16 ;  /* 0x000000ffff077224 */ /* 0x000fe200078e0010 */
[----:B------:R-:W2:Y:S01]  /*04c0*/  LDC.64 R8, c[0x4][R8] ;  /* 0x0100000008087b82 */ /* 0x000ea20000000a00 */
[----:B-1----:R-:W-:Y:S01]  /*04d0*/  MOV R4, UR4 ;  /* 0x0000000400047c02 */ /* 0x002fe20008000f00 */
[----:B0-----:R-:W-:-:S07]  /*04e0*/  IMAD.U32 R5, RZ, RZ, UR5 ;  /* 0x00000005ff057e24 */ /* 0x001fce000f8e00ff */
[----:B------:R-:W-:-:S07]  /*04f0*/  LEPC R20, `(.L_x_6) ;  /* 0x000000001014794e */ /* 0x000fce0000000000 */
[----:B--2---:R-:W-:Y:S05]  /*0500*/  CALL.ABS.NOINC R8 ;  /* 0x0000000008007343 */ /* 0x004fea0003c00000 */
.L_x_6:
[----:B------:R-:W2:Y:S01]  /*0510*/  LDG.E R0, desc[UR36][R28.64] ;  /* 0x000000241c007981 */ /* 0x000ea2000c1e1900 */
[----:B------:R-:W0:Y:S08]  /*0520*/  LDC.64 R6, c[0x0][0x398] ;  /* 0x0000e600ff067b82 */ /* 0x000e300000000a00 */
[----:B------:R-:W1:Y:S01]  /*0530*/  LDC.64 R4, c[0x0][0x3a8] ;  /* 0x0000ea00ff047b82 */ /* 0x000e620000000a00 */
[----:B0-----:R-:W-:Y:S01]  /*0540*/  IMAD.WIDE R6, R19, 0x4, R6 ;  /* 0x0000000413067825 */ /* 0x001fe200078e0206 */
[----:B--2---:R-:W-:-:S05]  /*0550*/  IADD3 R9, PT, PT, R0, 0x1, RZ ;  /* 0x0000000100097810 */ /* 0x004fca0007ffe0ff */
[----:B------:R0:W-:Y:S04]  /*0560*/  STG.E desc[UR36][R6.64], R9 ;  /* 0x0000000906007986 */ /* 0x0001e8000c101924 */
[----:B-1----:R0:W5:Y:S02]  /*0570*/  LDG.E R3, desc[UR36][R4.64] ;  /* 0x0000002404037981 */ /* 0x002164000c1e1900 */
.L_x_5:
[----:B------:R-:W-:Y:S05]  /*0580*/  BSYNC.RECONVERGENT B6 ;  /* 0x0000000000067941 */ /* 0x000fea0003800200 */
.L_x_4:
[----:B------:R-:W1:Y:S01]  /*0590*/  LDCU.64 UR4, c[0x0][0x390] ;  /* 0x00007200ff0477ac */ /* 0x000e620008000a00 */
[----:B-----5:R-:W-:-:S05]  /*05a0*/  IMAD R0, R18, R3, RZ ;  /* 0x0000000312007224 */ /* 0x020fca00078e02ff */
[----:B0-----:R-:W-:-:S04]  /*05b0*/  IADD3 R4, P0, PT, R0, R23, RZ ;  /* 0x0000001700047210 */ /* 0x001fc80007f1e0ff */
[----:B------:R-:W-:Y:S02]  /*05c0*/  LEA.HI.X.SX32 R5, R0, R17, 0x1, P0 ;  /* 0x0000001100057211 */ /* 0x000fe400000f0eff */
[----:B-1----:R-:W-:-:S04]  /*05d0*/  LEA R6, P0, R4, UR4, 0x2 ;  /* 0x0000000404067c11 */ /* 0x002fc8000f8010ff */
[----:B------:R-:W-:Y:S02]  /*05e0*/  LEA.HI.X R7, R4, UR5, R5, 0x2, P0 ;  /* 0x0000000504077c11 */ /* 0x000fe400080f1405 */
[----:B------:R-:W0:Y:S03]  /*05f0*/  LDC.64 R4, c[0x0][0x380] ;  /* 0x0000e000ff047b82 */ /* 0x000e260000000a00 */
[----:B------:R-:W0:Y:S02]  /*0600*/  LDG.E R19, desc[UR36][R6.64+0x4] ;  /* 0x0000042406137981 */ /* 0x000e24000c1e1900 */
[----:B0-----:R-:W-:-:S06]  /*0610*/  IMAD.WIDE R4, R19, 0x4, R4 ;  /* 0x0000000413047825 */ /* 0x001fcc00078e0204 */
[----:B------:R-:W2:Y:S01]  /*0620*/  LDG.E R4, desc[UR36][R4.64] ;  /* 0x0000002404047981 */ /* 0x000ea2000c1e1900 */
[----:B------:R-:W-:Y:S01]  /*0630*/  BSSY.RECONVERGENT B6, `(.L_x_7) ;  /* 0x0000014000067945 */ /* 0x000fe20003800200 */
[----:B--2---:R-:W-:-:S13]  /*0640*/  ISETP.NE.AND P0, PT, R4, RZ, PT ;  /* 0x000000ff0400720c */ /* 0x004fda0003f05270 */
[----:B------:R-:W-:Y:S05]  /*0650*/  @P0 BRA `(.L_x_8) ;  /* 0x0000000000440947 */ /* 0x000fea0003800000 */
[----:B------:R-:W-:Y:S01]  /*0660*/  MOV R8, 0x0 ;  /* 0x0000000000087802 */ /* 0x000fe20000000f00 */
[----:B------:R0:W-:Y:S01]  /*0670*/  STL.64 [R1], R18 ;  /* 0x0000001201007387 */ /* 0x0001e20000100a00 */
[----:B------:R-:W1:Y:S01]  /*0680*/  LDCU.64 UR4, c[0x4][0x18] ;  /* 0x01000300ff0477ac */ /* 0x000e620008000a00 */
[----:B------:R-:W-:Y:S01]  /*0690*/  IMAD.MOV.U32 R6, RZ, RZ, R2 ;  /* 0x000000ffff067224 */ /* 0x000fe200078e0002 */
[----:B------:R-:W-:Y:S02]  /*06a0*/  MOV R7, R16 ;  /* 0x0000001000077202 */ /* 0x000fe40000000f00 */
[----:B------:R-:W2:Y:S01]  /*06b0*/  LDC.64 R8, c[0x4][R8] ;  /* 0x0100000008087b82 */ /* 0x000ea20000000a00 */
[----:B-1----:R-:W-:Y:S02]  /*06c0*/  IMAD.U32 R4, RZ, RZ, UR4 ;  /* 0x00000004ff047e24 */ /* 0x002fe4000f8e00ff */
[----:B0-----:R-:W-:-:S07]  /*06d0*/  IMAD.U32 R5, RZ, RZ, UR5 ;  /* 0x00000005ff057e24 */ /* 0x001fce000f8e00ff */
[----:B------:R-:W-:-:S07]  /*06e0*/  LEPC R20, `(.L_x_9) ;  /* 0x000000001014794e */ /* 0x000fce0000000000 */
[----:B--2---:R-:W-:Y:S05]  /*06f0*/  CALL.ABS.NOINC R8 ;  /* 0x0000000008007343 */ /* 0x004fea0003c00000 */
.L_x_9:
[----:B------:R-:W2:Y:S01]  /*0700*/  LDG.E R0, desc[UR36][R28.64] ;  /* 0x000000241c007981 */ /* 0x000ea2000c1e1900 */
[----:B------:R-:W0:Y:S08]  /*0710*/  LDC.64 R6, c[0x0][0x398] ;  /* 0x0000e600ff067b82 */ /* 0x000e300000000a00 */
[----:B------:R-:W1:Y:S01]  /*0720*/  LDC.64 R4, c[0x0][0x3a8] ;  /* 0x0000ea00ff047b82 */ /* 0x000e620000000a00 */
[----:B0-----:R-:W-:-:S04]  /*0730*/  IMAD.WIDE R6, R19, 0x4, R6 ;  /* 0x0000000413067825 */ /* 0x001fc800078e0206 */
[----:B--2---:R-:W-:-:S05]  /*0740*/  VIADD R9, R0, 0x1 ;  /* 0x0000000100097836 */ /* 0x004fca0000000000 */
[----:B------:R0:W-:Y:S04]  /*0750*/  STG.E desc[UR36][R6.64], R9 ;  /* 0x0000000906007986 */ /* 0x0001e8000c101924 */
[----:B-1----:R0:W5:Y:S02]  /*0760*/  LDG.E R3, desc[UR36][R4.64] ;  /* 0x0000002404037981 */ /* 0x002164000c1e1900 */
.L_x_8:
[----:B------:R-:W-:Y:S05]  /*0770*/  BSYNC.RECONVERGENT B6 ;  /* 0x0000000000067941 */ /* 0x000fea0003800200 */
.L_x_7:
        /* <DEDUP_REMOVED lines=16> */
[----:B------:R-:W-:Y:S01]  /*0880*/  MOV R6, R2 ;  /* 0x0000000200067202 */ /* 0x000fe20000000f00 */
[----:B------:R-:W-:Y:S02]  /*0890*/  IMAD.MOV.U32 R7, RZ, RZ, R16 ;  /* 0x000000ffff077224 */ /* 0x000fe400078e0010 */
[----:B------:R-:W2:Y:S01]  /*08a0*/  LDC.64 R8, c[0x4][R8] ;  /* 0x0100000008087b82 */ /* 0x000ea20000000a00 */
[----:B-1----:R-:W-:Y:S02]  /*08b0*/  IMAD.U32 R4, RZ, RZ, UR4 ;  /* 0x00000004ff047e24 */ /* 0x002fe4000f8e00ff */
[----:B0-----:R-:W-:-:S07]  /*08c0*/  IMAD.U32 R5, RZ, RZ, UR5 ;  /* 0x00000005ff057e24 */ /* 0x001fce000f8e00ff */
[----:B------:R-:W-:-:S07]  /*08d0*/  LEPC R20, `(.L_x_12) ;  /* 0x000000001014794e */ /* 0x000fce0000000000 */
[----:B--2---:R-:W-:Y:S05]  /*08e0*/  CALL.ABS.NOINC R8 ;  /* 0x0000000008007343 */ /* 0x004fea0003c00000 */
.L_x_12:
[----:B------:R-:W2:Y:S01]  /*08f0*/  LDG.E R0, desc[UR36][R28.64] ;  /* 0x000000241c007981 */ /* 0x000ea2000c1e1900 */
[----:B------:R-:W0:Y:S08]  /*0900*/  LDC.64 R6, c[0x0][0x398] ;  /* 0x0000e600ff067b82 */ /* 0x000e300000000a00 */
[----:B------:R-:W1:Y:S01]  /*0910*/  LDC.64 R4, c[0x0][0x3a8] ;  /* 0x0000ea00ff047b82 */ /* 0x000e620000000a00 */
[----:B0-----:R-:W-:-:S04]  /*0920*/  IMAD.WIDE R6, R19, 0x4, R6 ;  /* 0x0000000413067825 */ /* 0x001fc800078e0206 */
[----:B--2---:R-:W-:-:S05]  /*0930*/  VIADD R9, R0, 0x1 ;  /* 0x0000000100097836 */ /* 0x004fca0000000000 */
[----:B------:R0:W-:Y:S04]  /*0940*/  STG.E desc[UR36][R6.64], R9 ;  /* 0x0000000906007986 */ /* 0x0001e8000c101924 */
[----:B-1----:R0:W5:Y:S02]  /*0950*/  LDG.E R3, desc[UR36][R4.64] ;  /* 0x0000002404037981 */ /* 0x002164000c1e1900 */
.L_x_11:
[----:B------:R-:W-:Y:S05]  /*0960*/  BSYNC.RECONVERGENT B6 ;  /* 0x0000000000067941 */ /* 0x000fea0003800200 */
.L_x_10:
[----:B------:R-:W1:Y:S01]  /*0970*/  LDCU.64 UR4, c[0x0][0x390] ;  /* 0x00007200ff0477ac */ /* 0x000e620008000a00 */
[----:B-----5:R-:W-:Y:S01]  /*0980*/  IMAD R0, R18, R3, RZ ;  /* 0x0000000312007224 */ /* 0x020fe200078e02ff */
[----:B0-----:R-:W0:Y:S04]  /*0990*/  LDC.64 R4, c[0x0][0x380] ;  /* 0x0000e000ff047b82 */ /* 0x001e280000000a00 */
[----:B------:R-:W-:-:S04]  /*09a0*/  IADD3 R3, P0, PT, R0, R23, RZ ;  /* 0x0000001700037210 */ /* 0x000fc80007f1e0ff */
[----:B------:R-:W-:Y:S02]  /*09b0*/  LEA.HI.X.SX32 R0, R0, R17, 0x1, P0 ;  /* 0x0000001100007211 */ /* 0x000fe400000f0eff */
[----:B-1----:R-:W-:-:S04]  /*09c0*/  LEA R6, P0, R3, UR4, 0x2 ;  /* 0x0000000403067c11 */ /* 0x002fc8000f8010ff */
[----:B------:R-:W-:-:S05]  /*09d0*/  LEA.HI.X R7, R3, UR5, R0, 0x2, P0 ;  /* 0x0000000503077c11 */ /* 0x000fca00080f1400 */
        /* <DEDUP_REMOVED lines=12> */
[----:B-1----:R-:W-:Y:S01]  /*0aa0*/  IMAD.U32 R4, RZ, RZ, UR4 ;  /* 0x00000004ff047e24 */ /* 0x002fe2000f8e00ff */
[----:B0-----:R-:W-:-:S07]  /*0ab0*/  MOV R5, UR5 ;  /* 0x0000000500057c02 */ /* 0x001fce0008000f00 */
[----:B------:R-:W-:-:S07]  /*0ac0*/  LEPC R20, `(.L_x_15) ;  /* 0x000000001014794e */ /* 0x000fce0000000000 */
[----:B--2---:R-:W-:Y:S05]  /*0ad0*/  CALL.ABS.NOINC R8 ;  /* 0x0000000008007343 */ /* 0x004fea0003c00000 */
.L_x_15:
[----:B------:R-:W2:Y:S01]  /*0ae0*/  LDG.E R0, desc[UR36][R28.64] ;  /* 0x000000241c007981 */ /* 0x000ea2000c1e1900 */
[----:B------:R-:W0:Y:S02]  /*0af0*/  LDC.64 R4, c[0x0][0x398] ;  /* 0x0000e600ff047b82 */ /* 0x000e240000000a00 */
[----:B0-----:R-:W-:-:S04]  /*0b00*/  IMAD.WIDE R4, R19, 0x4, R4 ;  /* 0x0000000413047825 */ /* 0x001fc800078e0204 */
[----:B--2---:R-:W-:-:S05]  /*0b10*/  VIADD R3, R0, 0x1 ;  /* 0x0000000100037836 */ /* 0x004fca0000000000 */
[----:B------:R0:W-:Y:S02]  /*0b20*/  STG.E desc[UR36][R4.64], R3 ;  /* 0x0000000304007986 */ /* 0x0001e4000c101924 */
.L_x_14:
[----:B------:R-:W-:Y:S05]  /*0b30*/  BSYNC.RECONVERGENT B6 ;  /* 0x0000000000067941 */ /* 0x000fea0003800200 */
.L_x_13:
[----:B------:R-:W-:Y:S02]  /*0b40*/  ISETP.NE.AND P1, PT, R26, RZ, PT ;  /* 0x000000ff1a00720c */ /* 0x000fe40003f25270 */
[----:B------:R-:W-:-:S04]  /*0b50*/  IADD3 R23, P0, PT, R23, 0x4, RZ ;  /* 0x0000000417177810 */ /* 0x000fc80007f1e0ff */
[----:B------:R-:W-:-:S07]  /*0b60*/  IADD3.X R17, PT, PT, RZ, R17, RZ, P0, !PT ;  /* 0x00000011ff117210 */ /* 0x000fce00007fe4ff */
[----:B------:R-:W-:Y:S05]  /*0b70*/  @P1 BRA `(.L_x_16) ;  /* 0xfffffff800001947 */ /* 0x000fea000383ffff */
.L_x_3:
[----:B------:R-:W-:Y:S05]  /*0b80*/  BSYNC.RECONVERGENT B7 ;  /* 0x0000000000077941 */ /* 0x000fea0003800200 */
.L_x_2:
[----:B------:R-:W-:-:S13]  /*0b90*/  ISETP.NE.AND P0, PT, R24, RZ, PT ;  /* 0x000000ff1800720c */ /* 0x000fda0003f05270 */
[----:B------:R-:W-:Y:S05]  /*0ba0*/  @!P0 EXIT ;  /* 0x000000000000894d */ /* 0x000fea0003800000 */
[----:B------:R-:W-:-:S07]  /*0bb0*/  IMAD.MOV R24, RZ, RZ, -R24 ;  /* 0x000000ffff187224 */ /* 0x000fce00078e0a18 */
.L_x_20:
[----:B------:R-:W1:Y:S08]  /*0bc0*/  LDC.64 R8, c[0x0][0x3a8] ;  /* 0x0000ea00ff087b82 */ /* 0x000e700000000a00 */
[----:B0-----:R-:W0:Y:S08]  /*0bd0*/  LDC.64 R4, c[0x0][0x390] ;  /* 0x0000e400ff047b82 */ /* 0x001e300000000a00 */
[----:B------:R-:W2:Y:S01]  /*0be0*/  LDC.64 R6, c[0x0][0x380] ;  /* 0x0000e000ff067b82 */ /* 0x000ea20000000a00 */
[----:B-1----:R-:W3:Y:S02]  /*0bf0*/  LDG.E R8, desc[UR36][R8.64] ;  /* 0x0000002408087981 */ /* 0x002ee4000c1e1900 */
[----:B---3--:R-:W-:-:S04]  /*0c00*/  IMAD R3, R18, R8, R25 ;  /* 0x0000000812037224 */ /* 0x008fc800078e0219 */
[----:B0-----:R-:W-:-:S05]  /*0c10*/  IMAD.WIDE R4, R3, 0x4, R4 ;  /* 0x0000000403047825 */ /* 0x001fca00078e0204 */
[----:B------:R-:W2:Y:S02]  /*0c20*/  LDG.E R19, desc[UR36][R4.64] ;  /* 0x0000002404137981 */ /* 0x000ea4000c1e1900 */
[----:B--2---:R-:W-:-:S06]  /*0c30*/  IMAD.WIDE R6, R19, 0x4, R6 ;  /* 0x0000000413067825 */ /* 0x004fcc00078e0206 */
        /* <DEDUP_REMOVED lines=17> */
.L_x_19:
[----:B------:R-:W2:Y:S01]  /*0d50*/  LDG.E R0, desc[UR36][R28.64] ;  /* 0x000000241c007981 */ /* 0x000ea2000c1e1900 */
[----:B------:R-:W0:Y:S02]  /*0d60*/  LDC.64 R4, c[0x0][0x398] ;  /* 0x0000e600ff047b82 */ /* 0x000e240000000a00 */
[----:B0-----:R-:W-:Y:S01]  /*0d70*/  IMAD.WIDE R4, R19, 0x4, R4 ;  /* 0x0000000413047825 */ /* 0x001fe200078e0204 */
[----:B--2---:R-:W-:-:S05]  /*0d80*/  IADD3 R3, PT, PT, R0, 0x1, RZ ;  /* 0x0000000100037810 */ /* 0x004fca0007ffe0ff */
[----:B------:R0:W-:Y:S02]  /*0d90*/  STG.E desc[UR36][R4.64], R3 ;  /* 0x0000000304007986 */ /* 0x0001e4000c101924 */
.L_x_18:
[----:B------:R-:W-:Y:S05]  /*0da0*/  BSYNC.RECONVERGENT B6 ;  /* 0x0000000000067941 */ /* 0x000fea0003800200 */
.L_x_17:
[----:B------:R-:W-:Y:S01]  /*0db0*/  ISETP.NE.AND P0, PT, R17, RZ, PT ;  /* 0x000000ff1100720c */ /* 0x000fe20003f05270 */
[----:B------:R-:W-:-:S12]  /*0dc0*/  VIADD R25, R25, 0x1 ;  /* 0x0000000119197836 */ /* 0x000fd80000000000 */
[----:B------:R-:W-:Y:S05]  /*0dd0*/  @P0 BRA `(.L_x_20) ;  /* 0xfffffffc00780947 */ /* 0x000fea000383ffff */
[----:B------:R-:W-:Y:S05]  /*0de0*/  EXIT ;  /* 0x000000000000794d */ /* 0x000fea0003800000 */
.L_x_21:
[----:B------:R-:W-:-:S00]  /*0df0*/  BRA `(.L_x_21) ;  /* 0xfffffffc00fc7947 */ /* 0x000fc0000383ffff */
[----:B------:R-:W-:-:S00]  /*0e00*/  NOP ;  /* 0x0000000000007918 */ /* 0x000fc00000000000 */
[----:B------:R-:W-:-:S00]  /*0e10*/  NOP ;  /* 0x0000000000007918 */ /* 0x000fc00000000000 */
[----:B------:R-:W-:-:S00]  /*0e20*/  NOP ;  /* 0x0000000000007918 */ /* 0x000fc00000000000 */
[----:B------:R-:W-:-:S00]  /*0e30*/  NOP ;  /* 0x0000000000007918 */ /* 0x000fc00000000000 */
[----:B------:R-:W-:-:S00]  /*0e40*/  NOP ;  /* 0x0000000000007918 */ /* 0x000fc00000000000 */
[----:B------:R-:W-:-:S00]  /*0e50*/  NOP ;  /* 0x0000000000007918 */ /* 0x000fc00000000000 */
[----:B------:R-:W-:-:S00]  /*0e60*/  NOP ;  /* 0x0000000000007918 */ /* 0x000fc00000000000 */
[----:B------:R-:W-:-:S00]  /*0e70*/  NOP ;  /* 0x0000000000007918 */ /* 0x000fc00000000000 */
.L_x_22:


//--------------------- .nv.global.init           --------------------------
	.section	.nv.global.init,"aw",@progbits
.nv.global.init:
	.type		$str,@object
	.size		$str,($str$1 - $str)
$str:
        /*0000*/ 	.byte	0x25, 0x69, 0x20, 0x68, 0x65, 0x79, 0x0a, 0x00
	.type		$str$1,@object
	.size		$str$1,($str$2 - $str$1)
$str$1:
        /*0008*/ 	.byte	0x25, 0x69, 0x20, 0x63, 0x68, 0x69, 0x6c, 0x64, 0x0a, 0x00
	.type		$str$2,@object
	.size		$str$2,(.L_2 - $str$2)
$str$2:
        /*0012*/ 	.byte	0x25, 0x69, 0x20, 0x63, 0x68, 0x69, 0x6c, 0x64, 0x3a, 0x20, 0x25, 0x69, 0x0a, 0x0a, 0x0a, 0x00
.L_2:


//--------------------- .nv.shared.reserved.0     --------------------------
	.section	.nv.shared.reserved.0,"aw",@nobits
	.weak		__nv_reservedSMEM_offset_0_alias
	.size		__nv_reservedSMEM_offset_0_alias, 0, 64
	.other		__nv_reservedSMEM_offset_0_alias,@"STO_CUDA_RESERVED_SHARED STV_DEFAULT"
__nv_reservedSMEM_offset_0_alias:
	.zero		0
	.zero		64


//--------------------- .nv.constant0._Z11exploreWavePiP4NodeS_S_S_S_ --------------------------
	.section	.nv.constant0._Z11exploreWavePiP4NodeS_S_S_S_,"a",@progbits
	.sectionflags	@""
	.align	4
.nv.constant0._Z11exploreWavePiP4NodeS_S_S_S_:
	.zero		944


//--------------------- SYMBOLS --------------------------

	.type		.nv.reservedSmem.offset0,@object
	.size		.nv.reservedSmem.offset0,0x4
	.type		vprintf,@function
